	.headerflags	@"EF_CUDA_TEXMODE_UNIFIED EF_CUDA_64BIT_ADDRESS EF_CUDA_ACCELERATORS EF_CUDA_SM90 EF_CUDA_VIRTUAL_SM(EF_CUDA_SM90)"
	.elftype	@"ET_EXEC"


//--------------------- .nv.info                  --------------------------
	.section	.nv.info,"",@"SHT_CUDA_INFO"
	.align	4


	//----- nvinfo : EIATTR_REGCOUNT
	.align		4
        /*0000*/ 	.byte	0x04, 0x2f
        /*0002*/ 	.short	(.L_3 - .L_2)
	.align		4
.L_2:
        /*0004*/ 	.word	index@(triton_poi_fused__native_batch_norm_legit_no_training_add_convolution_relu_38)
        /*0008*/ 	.word	0x0000002b


	//----- nvinfo : EIATTR_MIN_STACK_SIZE
	.align		4
.L_3:
        /*000c*/ 	.byte	0x04, 0x12
        /*000e*/ 	.short	(.L_5 - .L_4)
	.align		4
.L_4:
        /*0010*/ 	.word	index@(triton_poi_fused__native_batch_norm_legit_no_training_add_convolution_relu_38)
        /*0014*/ 	.word	0x00000000


	//----- nvinfo : EIATTR_FRAME_SIZE
	.align		4
.L_5:
        /*0018*/ 	.byte	0x04, 0x11
        /*001a*/ 	.short	(.L_7 - .L_6)
	.align		4
.L_6:
        /*001c*/ 	.word	index@(triton_poi_fused__native_batch_norm_legit_no_training_add_convolution_relu_38)
        /*0020*/ 	.word	0x00000000


	//----- nvinfo : EIATTR_MIN_STACK_SIZE
	.align		4
.L_7:
        /*0024*/ 	.byte	0x04, 0x12
        /*0026*/ 	.short	(.L_9 - .L_8)
	.align		4
.L_8:
        /*0028*/ 	.word	index@(triton_poi_fused__native_batch_norm_legit_no_training_add_convolution_relu_38)
        /*002c*/ 	.word	0x00000000
.L_9:


//--------------------- .nv.info.triton_poi_fused__native_batch_norm_legit_no_training_add_convolution_relu_38 --------------------------
	.section	.nv.info.triton_poi_fused__native_batch_norm_legit_no_training_add_convolution_relu_38,"",@"SHT_CUDA_INFO"
	.sectionflags	@""
	.align	4


	//----- nvinfo : EIATTR_CUDA_API_VERSION
	.align		4
        /*0000*/ 	.byte	0x04, 0x37
        /*0002*/ 	.short	(.L_11 - .L_10)
.L_10:
        /*0004*/ 	.word	0x0000007c


	//----- nvinfo : EIATTR_KPARAM_INFO
	.align		4
.L_11:
        /*0008*/ 	.byte	0x04, 0x17
        /*000a*/ 	.short	(.L_13 - .L_12)
.L_12:
        /*000c*/ 	.word	0x00000000
        /*0010*/ 	.short	0x000d
        /*0012*/ 	.short	0x0068
        /*0014*/ 	.byte	0x00, 0xf0, 0x11, 0x00


	//----- nvinfo : EIATTR_KPARAM_INFO
	.align		4
.L_13:
        /*0018*/ 	.byte	0x04, 0x17
        /*001a*/ 	.short	(.L_15 - .L_14)
.L_14:
        /*001c*/ 	.word	0x00000000
        /*0020*/ 	.short	0x000c
        /*0022*/ 	.short	0x0060
        /*0024*/ 	.byte	0x00, 0xf4, 0x21, 0x00


	//----- nvinfo : EIATTR_KPARAM_INFO
	.align		4
.L_15:
        /*0028*/ 	.byte	0x04, 0x17
        /*002a*/ 	.short	(.L_17 - .L_16)
.L_16:
        /*002c*/ 	.word	0x00000000
        /*0030*/ 	.short	0x000b
        /*0032*/ 	.short	0x0058
        /*0034*/ 	.byte	0x00, 0xf4, 0x21, 0x00


	//----- nvinfo : EIATTR_KPARAM_INFO
	.align		4
.L_17:
        /*0038*/ 	.byte	0x04, 0x17
        /*003a*/ 	.short	(.L_19 - .L_18)
.L_18:
        /*003c*/ 	.word	0x00000000
        /*0040*/ 	.short	0x000a
        /*0042*/ 	.short	0x0050
        /*0044*/ 	.byte	0x00, 0xf4, 0x21, 0x00


	//----- nvinfo : EIATTR_KPARAM_INFO
	.align		4
.L_19:
        /*0048*/ 	.byte	0x04, 0x17
        /*004a*/ 	.short	(.L_21 - .L_20)
.L_20:
        /*004c*/ 	.word	0x00000000
        /*0050*/ 	.short	0x0009
        /*0052*/ 	.short	0x0048
        /*0054*/ 	.byte	0x00, 0xf4, 0x21, 0x00


	//----- nvinfo : EIATTR_KPARAM_INFO
	.align		4
.L_21:
        /*0058*/ 	.byte	0x04, 0x17
        /*005a*/ 	.short	(.L_23 - .L_22)
.L_22:
        /*005c*/ 	.word	0x00000000
        /*0060*/ 	.short	0x0008
        /*0062*/ 	.short	0x0040
        /*0064*/ 	.byte	0x00, 0xf4, 0x21, 0x00


	//----- nvinfo : EIATTR_KPARAM_INFO
	.align		4
.L_23:
        /*0068*/ 	.byte	0x04, 0x17
        /*006a*/ 	.short	(.L_25 - .L_24)
.L_24:
        /*006c*/ 	.word	0x00000000
        /*0070*/ 	.short	0x0007
        /*0072*/ 	.short	0x0038
        /*0074*/ 	.byte	0x00, 0xf4, 0x21, 0x00


	//----- nvinfo : EIATTR_KPARAM_INFO
	.align		4
.L_25:
        /*0078*/ 	.byte	0x04, 0x17
        /*007a*/ 	.short	(.L_27 - .L_26)
.L_26:
        /*007c*/ 	.word	0x00000000
        /*0080*/ 	.short	0x0006
        /*0082*/ 	.short	0x0030
        /*0084*/ 	.byte	0x00, 0xf4, 0x21, 0x00


	//----- nvinfo : EIATTR_KPARAM_INFO
	.align		4
.L_27:
        /*0088*/ 	.byte	0x04, 0x17
        /*008a*/ 	.short	(.L_29 - .L_28)
.L_28:
        /*008c*/ 	.word	0x00000000
        /*0090*/ 	.short	0x0005
        /*0092*/ 	.short	0x0028
        /*0094*/ 	.byte	0x00, 0xf4, 0x21, 0x00


	//----- nvinfo : EIATTR_KPARAM_INFO
	.align		4
.L_29:
        /*0098*/ 	.byte	0x04, 0x17
        /*009a*/ 	.short	(.L_31 - .L_30)
.L_30:
        /*009c*/ 	.word	0x00000000
        /*00a0*/ 	.short	0x0004
        /*00a2*/ 	.short	0x0020
        /*00a4*/ 	.byte	0x00, 0xf4, 0x21, 0x00


	//----- nvinfo : EIATTR_KPARAM_INFO
	.align		4
.L_31:
        /*00a8*/ 	.byte	0x04, 0x17
        /*00aa*/ 	.short	(.L_33 - .L_32)
.L_32:
        /*00ac*/ 	.word	0x00000000
        /*00b0*/ 	.short	0x0003
        /*00b2*/ 	.short	0x0018
        /*00b4*/ 	.byte	0x00, 0xf4, 0x21, 0x00


	//----- nvinfo : EIATTR_KPARAM_INFO
	.align		4
.L_33:
        /*00b8*/ 	.byte	0x04, 0x17
        /*00ba*/ 	.short	(.L_35 - .L_34)
.L_34:
        /*00bc*/ 	.word	0x00000000
        /*00c0*/ 	.short	0x0002
        /*00c2*/ 	.short	0x0010
        /*00c4*/ 	.byte	0x00, 0xf4, 0x21, 0x00


	//----- nvinfo : EIATTR_KPARAM_INFO
	.align		4
.L_35:
        /*00c8*/ 	.byte	0x04, 0x17
        /*00ca*/ 	.short	(.L_37 - .L_36)
.L_36:
        /*00cc*/ 	.word	0x00000000
        /*00d0*/ 	.short	0x0001
        /*00d2*/ 	.short	0x0008
        /*00d4*/ 	.byte	0x00, 0xf4, 0x21, 0x00


	//----- nvinfo : EIATTR_KPARAM_INFO
	.align		4
.L_37:
        /*00d8*/ 	.byte	0x04, 0x17
        /*00da*/ 	.short	(.L_39 - .L_38)
.L_38:
        /*00dc*/ 	.word	0x00000000
        /*00e0*/ 	.short	0x0000
        /*00e2*/ 	.short	0x0000
        /*00e4*/ 	.byte	0x00, 0xf4, 0x21, 0x00


	//----- nvinfo : EIATTR_SPARSE_MMA_MASK
	.align		4
.L_39:
        /*00e8*/ 	.byte	0x03, 0x50
        /*00ea*/ 	.short	0x0000


	//----- nvinfo : EIATTR_MAXREG_COUNT
	.align		4
        /*00ec*/ 	.byte	0x03, 0x1b
        /*00ee*/ 	.short	0x00ff


	//----- nvinfo : EIATTR_EXIT_INSTR_OFFSETS
	.align		4
        /*00f0*/ 	.byte	0x04, 0x1c
        /*00f2*/ 	.short	(.L_41 - .L_40)


	//   ....[0]....
.L_40:
        /*00f4*/ 	.word	0x00000d60


	//----- nvinfo : EIATTR_REQNTID
	.align		4
.L_41:
        /*00f8*/ 	.byte	0x04, 0x10
        /*00fa*/ 	.short	(.L_43 - .L_42)
.L_42:
        /*00fc*/ 	.word	0x00000080
        /*0100*/ 	.word	0x00000001
        /*0104*/ 	.word	0x00000001


	//----- nvinfo : EIATTR_CBANK_PARAM_SIZE
	.align		4
.L_43:
        /*0108*/ 	.byte	0x03, 0x19
        /*010a*/ 	.short	0x006c


	//----- nvinfo : EIATTR_PARAM_CBANK
	.align		4
        /*010c*/ 	.byte	0x04, 0x0a
        /*010e*/ 	.short	(.L_45 - .L_44)
	.align		4
.L_44:
        /*0110*/ 	.word	index@(.nv.constant0.triton_poi_fused__native_batch_norm_legit_no_training_add_convolution_relu_38)
        /*0114*/ 	.short	0x0210
        /*0116*/ 	.short	0x006c


	//----- nvinfo : EIATTR_SW_WAR
	.align		4
.L_45:
        /*0118*/ 	.byte	0x04, 0x36
        /*011a*/ 	.short	(.L_47 - .L_46)
.L_46:
        /*011c*/ 	.word	0x00000008
.L_47:


//--------------------- .nv.callgraph             --------------------------
	.section	.nv.callgraph,"",@"SHT_CUDA_CALLGRAPH"
	.align	4
	.sectionentsize	8
	.align		4
        /*0000*/ 	.word	0x00000000
	.align		4
        /*0004*/ 	.word	0xffffffff
	.align		4
        /*0008*/ 	.word	0x00000000
	.align		4
        /*000c*/ 	.word	0xfffffffe
	.align		4
        /*0010*/ 	.word	0x00000000
	.align		4
        /*0014*/ 	.word	0xfffffffd
	.align		4
        /*0018*/ 	.word	0x00000000
	.align		4
        /*001c*/ 	.word	0xfffffffc


//--------------------- .nv.constant4             --------------------------
	.section	.nv.constant4,"a",@progbits
	.align	8
	.align		8
.nv.constant4:
        /*0000*/ 	.dword	_$_str
	.align		8
        /*0008*/ 	.dword	_$_str_$_2


//--------------------- .text.triton_poi_fused__native_batch_norm_legit_no_training_add_convolution_relu_38 --------------------------
	.section	.text.triton_poi_fused__native_batch_norm_legit_no_training_add_convolution_relu_38,"ax",@progbits
	.align	128
        .global         triton_poi_fused__native_batch_norm_legit_no_training_add_convolution_relu_38
        .type           triton_poi_fused__native_batch_norm_legit_no_training_add_convolution_relu_38,@function
        .size           triton_poi_fused__native_batch_norm_legit_no_training_add_convolution_relu_38,(.L_x_1 - triton_poi_fused__native_batch_norm_legit_no_training_add_convolution_relu_38)
        .other          triton_poi_fused__native_batch_norm_legit_no_training_add_convolution_relu_38,@"STO_CUDA_ENTRY STV_DEFAULT"
triton_poi_fused__native_batch_norm_legit_no_training_add_convolution_relu_38:
.text.triton_poi_fused__native_batch_norm_legit_no_training_add_convolution_relu_38:
[----:B------:R-:W-:Y:S01]  /*0000*/  LDC R1, c[0x0][0x28] ;  /* 0x00000a00ff017b82 */ /* 0x000fe20000000800 */
[----:B------:R-:W1:Y:S07]  /*0010*/  S2R R0, SR_TID.X ;  /* 0x0000000000007919 */ /* 0x000e6e0000002100 */
[----:B------:R-:W2:Y:S01]  /*0020*/  LDC.64 R2, c[0x0][0x260] ;  /* 0x00009800ff027b82 */ /* 0x000ea20000000a00 */
[----:B------:R-:W-:Y:S01]  /*0030*/  ULDC.64 UR4, c[0x0][0x208] ;  /* 0x0000820000047ab9 */ /* 0x000fe20000000a00 */
[----:B------:R-:W3:Y:S06]  /*0040*/  S2R R5, SR_CTAID.X ;  /* 0x0000000000057919 */ /* 0x000eec0000002500 */
[----:B------:R-:W4:Y:S08]  /*0050*/  LDC.64 R14, c[0x0][0x240] ;  /* 0x00009000ff0e7b82 */ /* 0x000f300000000a00 */
[----:B------:R-:W5:Y:S08]  /*0060*/  LDC.64 R8, c[0x0][0x230] ;  /* 0x00008c00ff087b82 */ /* 0x000f700000000a00 */
[----:B------:R-:W2:Y:S01]  /*0070*/  LDC.64 R32, c[0x0][0x218] ;  /* 0x00008600ff207b82 */ /* 0x000ea20000000a00 */
[----:B-1----:R-:W-:-:S07]  /*0080*/  SHF.L.U32 R0, R0, 0x2, RZ ;  /* 0x0000000200007819 */ /* 0x002fce00000006ff */
[----:B------:R-:W1:Y:S01]  /*0090*/  LDC.64 R22, c[0x0][0x258] ;  /* 0x00009600ff167b82 */ /* 0x000e620000000a00 */
[----:B---3--:R-:W-:Y:S02]  /*00a0*/  SHF.R.S32.HI R4, RZ, 0x15, R5 ;  /* 0x00000015ff047819 */ /* 0x008fe40000011405 */
[----:B------:R-:W-:Y:S02]  /*00b0*/  LOP3.LUT R0, R0, 0x1fc, RZ, 0xc0, !PT ;  /* 0x000001fc00007812 */ /* 0x000fe400078ec0ff */
[----:B------:R-:W-:Y:S02]  /*00c0*/  SGXT R4, R4, 0x1 ;  /* 0x000000010404781a */ /* 0x000fe40000000200 */
[----:B------:R-:W-:-:S04]  /*00d0*/  LEA R5, R5, R0, 0xa ;  /* 0x0000000005057211 */ /* 0x000fc800078e50ff */
[----:B------:R-:W-:-:S04]  /*00e0*/  LEA.HI R4, R4, R5, RZ, 0xa ;  /* 0x0000000504047211 */ /* 0x000fc800078f50ff */
[----:B------:R-:W-:Y:S02]  /*00f0*/  SHF.R.S32.HI R18, RZ, 0xa, R4 ;  /* 0x0000000aff127819 */ /* 0x000fe40000011404 */
[----:B------:R-:W-:Y:S02]  /*0100*/  IADD3 R4, R4, 0x200, RZ ;  /* 0x0000020004047810 */ /* 0x000fe40007ffe0ff */
[----:B------:R-:W-:Y:S02]  /*0110*/  LEA.HI R0, R18, R18, RZ, 0x6 ;  /* 0x0000001212007211 */ /* 0x000fe400078f30ff */
[----:B------:R-:W-:Y:S02]  /*0120*/  SHF.R.S32.HI R4, RZ, 0xa, R4 ;  /* 0x0000000aff047819 */ /* 0x000fe40000011404 */
[----:B------:R-:W-:Y:S02]  /*0130*/  LOP3.LUT R7, R0, 0xffffffc0, RZ, 0xc0, !PT ;  /* 0xffffffc000077812 */ /* 0x000fe400078ec0ff */
[----:B------:R-:W-:-:S02]  /*0140*/  LEA.HI R0, R4, R4, RZ, 0x6 ;  /* 0x0000000404007211 */ /* 0x000fc400078f30ff */
[----:B------:R-:W-:Y:S02]  /*0150*/  IADD3 R18, R18, -R7, RZ ;  /* 0x8000000712127210 */ /* 0x000fe40007ffe0ff */
[----:B------:R-:W-:Y:S01]  /*0160*/  LOP3.LUT R29, R0, 0xffffffc0, RZ, 0xc0, !PT ;  /* 0xffffffc0001d7812 */ /* 0x000fe200078ec0ff */
[----:B0-2---:R-:W-:Y:S01]  /*0170*/  IMAD.WIDE R32, R5, 0x4, R32 ;  /* 0x0000000405207825 */ /* 0x005fe200078e0220 */
[----:B------:R-:W0:Y:S03]  /*0180*/  LDC.64 R6, c[0x0][0x268] ;  /* 0x00009a00ff067b82 */ /* 0x000e260000000a00 */
[----:B------:R-:W-:-:S06]  /*0190*/  IMAD.WIDE R20, R18, 0x4, R2 ;  /* 0x0000000412147825 */ /* 0x000fcc00078e0202 */
[----:B------:R-:W2:Y:S01]  /*01a0*/  LDG.E.EL R20, desc[UR4][R20.64] ;  /* 0x0000000414147981 */ /* 0x000ea2000c2e1900 */
[----:B------:R-:W-:Y:S01]  /*01b0*/  IADD3 R29, R4, -R29, RZ ;  /* 0x8000001d041d7210 */ /* 0x000fe20007ffe0ff */
[----:B----4-:R-:W-:-:S04]  /*01c0*/  IMAD.WIDE R12, R18, 0x4, R14 ;  /* 0x00000004120c7825 */ /* 0x010fc800078e020e */
[C---:B------:R-:W-:Y:S01]  /*01d0*/  IMAD.WIDE R26, R29.reuse, 0x4, R2 ;  /* 0x000000041d1a7825 */ /* 0x040fe200078e0202 */
[----:B------:R-:W3:Y:S01]  /*01e0*/  LDG.E.EL R19, desc[UR4][R12.64] ;  /* 0x000000040c137981 */ /* 0x000ee2000c2e1900 */
[----:B------:R-:W4:Y:S02]  /*01f0*/  LDC.64 R2, c[0x0][0x270] ;  /* 0x00009c00ff027b82 */ /* 0x000f240000000a00 */
[----:B------:R-:W-:Y:S02]  /*0200*/  IMAD.WIDE R14, R29, 0x4, R14 ;  /* 0x000000041d0e7825 */ /* 0x000fe400078e020e */
[----:B------:R-:W3:Y:S02]  /*0210*/  LDG.E.EL R26, desc[UR4][R26.64] ;  /* 0x000000041a1a7981 */ /* 0x000ee4000c2e1900 */
[C---:B-----5:R-:W-:Y:S02]  /*0220*/  IMAD.WIDE R10, R18.reuse, 0x4, R8 ;  /* 0x00000004120a7825 */ /* 0x060fe400078e0208 */
[----:B------:R-:W5:Y:S02]  /*0230*/  LDG.E.EL R17, desc[UR4][R14.64] ;  /* 0x000000040e117981 */ /* 0x000f64000c2e1900 */
[----:B-1----:R-:W-:-:S02]  /*0240*/  IMAD.WIDE R36, R18, 0x4, R22 ;  /* 0x0000000412247825 */ /* 0x002fc400078e0216 */
[----:B------:R-:W3:Y:S04]  /*0250*/  LDG.E.EL R16, desc[UR4][R10.64] ;  /* 0x000000040a107981 */ /* 0x000ee8000c2e1900 */
[----:B------:R-:W5:Y:S04]  /*0260*/  LDG.E.EL R4, desc[UR4][R36.64] ;  /* 0x0000000424047981 */ /* 0x000f68000c2e1900 */
[----:B------:R-:W5:Y:S01]  /*0270*/  LDG.E.128 R12, desc[UR4][R32.64] ;  /* 0x00000004200c7981 */ /* 0x000f62000c1e1d00 */
[----:B0-----:R-:W-:-:S04]  /*0280*/  IMAD.WIDE R38, R18, 0x4, R6 ;  /* 0x0000000412267825 */ /* 0x001fc800078e0206 */
[----:B----4-:R-:W-:Y:S01]  /*0290*/  IMAD.WIDE R30, R18, 0x4, R2 ;  /* 0x00000004121e7825 */ /* 0x010fe200078e0202 */
[----:B------:R0:W4:Y:S04]  /*02a0*/  LDG.E.EL R0, desc[UR4][R38.64] ;  /* 0x0000000426007981 */ /* 0x000128000c2e1900 */
[----:B------:R-:W4:Y:S01]  /*02b0*/  LDG.E.EL R21, desc[UR4][R30.64] ;  /* 0x000000041e157981 */ /* 0x000f22000c2e1900 */
[----:B------:R-:W-:-:S03]  /*02c0*/  IMAD.WIDE R34, R29, 0x4, R8 ;  /* 0x000000041d227825 */ /* 0x000fc600078e0208 */
[----:B------:R-:W4:Y:S01]  /*02d0*/  LDG.E.128 R8, desc[UR4][R32.64+0x800] ;  /* 0x0008000420087981 */ /* 0x000f22000c1e1d00 */
[C---:B------:R-:W-:Y:S01]  /*02e0*/  IMAD.WIDE R22, R29.reuse, 0x4, R22 ;  /* 0x000000041d167825 */ /* 0x040fe200078e0216 */
[----:B0-----:R-:W0:Y:S02]  /*02f0*/  LDC.64 R38, c[0x0][0x228] ;  /* 0x00008a00ff267b82 */ /* 0x001e240000000a00 */
[----:B------:R-:W4:Y:S04]  /*0300*/  LDG.E.EL R24, desc[UR4][R34.64] ;  /* 0x0000000422187981 */ /* 0x000f28000c2e1900 */
[----:B------:R-:W4:Y:S01]  /*0310*/  LDG.E.EL R22, desc[UR4][R22.64] ;  /* 0x0000000416167981 */ /* 0x000f22000c2e1900 */
[----:B------:R-:W-:-:S04]  /*0320*/  IMAD.WIDE R6, R29, 0x4, R6 ;  /* 0x000000041d067825 */ /* 0x000fc800078e0206 */
[----:B------:R-:W-:Y:S01]  /*0330*/  IMAD.WIDE R2, R29, 0x4, R2 ;  /* 0x000000041d027825 */ /* 0x000fe200078e0202 */
[----:B------:R-:W4:Y:S04]  /*0340*/  LDG.E.EL R25, desc[UR4][R6.64] ;  /* 0x0000000406197981 */ /* 0x000f28000c2e1900 */
[----:B------:R1:W4:Y:S02]  /*0350*/  LDG.E.EL R27, desc[UR4][R2.64] ;  /* 0x00000004021b7981 */ /* 0x000324000c2e1900 */
[----:B-1----:R-:W-:Y:S01]  /*0360*/  HFMA2.MMA R3, -RZ, RZ, 1.625, 0 ;  /* 0x3e800000ff037435 */ /* 0x002fe200000001ff */
[----:B--2---:R-:W-:-:S04]  /*0370*/  FADD R20, R20, 9.9999997473787516356e-06 ;  /* 0x3727c5ac14147421 */ /* 0x004fc80000000000 */
[----:B------:R-:W1:Y:S02]  /*0380*/  MUFU.SQRT R28, R20 ;  /* 0x00000014001c7308 */ /* 0x000e640000002000 */
[C---:B-1----:R-:W-:Y:S02]  /*0390*/  FSETP.GT.AND P2, PT, R28.reuse, 8.50705917302346158658e+37, PT ;  /* 0x7e8000001c00780b */ /* 0x042fe40003f44000 */
[----:B------:R-:W-:Y:S01]  /*03a0*/  FSETP.GEU.AND P3, PT, R28, 1.175494350822287508e-38, PT ;  /* 0x008000001c00780b */ /* 0x000fe20003f6e000 */
[----:B---3--:R-:W-:-:S10]  /*03b0*/  FADD R26, R26, 9.9999997473787516356e-06 ;  /* 0x3727c5ac1a1a7421 */ /* 0x008fd40000000000 */
[----:B------:R-:W-:-:S04]  /*03c0*/  @P2 FMUL R28, R28, 0.25 ;  /* 0x3e8000001c1c2820 */ /* 0x000fc80000400000 */
[----:B------:R-:W-:-:S04]  /*03d0*/  @!P3 FMUL R28, R28, 16777216 ;  /* 0x4b8000001c1cb820 */ /* 0x000fc80000400000 */
[----:B------:R-:W1:Y:S01]  /*03e0*/  MUFU.RCP R2, R28 ;  /* 0x0000001c00027308 */ /* 0x000e620000001000 */
[----:B------:R-:W-:Y:S01]  /*03f0*/  FADD R19, R19, 9.9999997473787516356e-06 ;  /* 0x3727c5ac13137421 */ /* 0x000fe20000000000 */
[----:B-----5:R-:W-:Y:S01]  /*0400*/  FADD R17, R17, 9.9999997473787516356e-06 ;  /* 0x3727c5ac11117421 */ /* 0x020fe20000000000 */
[----:B------:R-:W-:-:S05]  /*0410*/  FSEL R23, R3, 1, P2 ;  /* 0x3f80000003177808 */ /* 0x000fca0001000000 */
[----:B------:R-:W2:Y:S01]  /*0420*/  MUFU.SQRT R7, R26 ;  /* 0x0000001a00077308 */ /* 0x000ea20000002000 */
[----:B------:R-:W-:Y:S01]  /*0430*/  FADD R14, R14, R16 ;  /* 0x000000100e0e7221 */ /* 0x000fe20000000000 */
[----:B------:R-:W-:-:S03]  /*0440*/  @!P3 FMUL R23, R23, 16777216 ;  /* 0x4b8000001717b820 */ /* 0x000fc60000400000 */
[----:B------:R-:W-:-:S03]  /*0450*/  FADD R37, -R4, R14 ;  /* 0x0000000e04257221 */ /* 0x000fc60000000100 */
[----:B------:R-:W3:Y:S01]  /*0460*/  MUFU.SQRT R19, R19 ;  /* 0x0000001300137308 */ /* 0x000ee20000002000 */
[----:B-1----:R-:W-:Y:S01]  /*0470*/  FMUL R2, R2, R23 ;  /* 0x0000001702027220 */ /* 0x002fe20000400000 */
[----:B------:R-:W-:-:S06]  /*0480*/  FADD R13, R13, R16 ;  /* 0x000000100d0d7221 */ /* 0x000fcc0000000000 */
[----:B------:R-:W1:Y:S01]  /*0490*/  MUFU.SQRT R17, R17 ;  /* 0x0000001100117308 */ /* 0x000e620000002000 */
[----:B------:R-:W-:Y:S01]  /*04a0*/  FMUL R28, R2, R37 ;  /* 0x00000025021c7220 */ /* 0x000fe20000400000 */
[C---:B--2---:R-:W-:Y:S01]  /*04b0*/  FSETP.GT.AND P3, PT, R7.reuse, 8.50705917302346158658e+37, PT ;  /* 0x7e8000000700780b */ /* 0x044fe20003f64000 */
[----:B------:R-:W2:Y:S01]  /*04c0*/  LDC.64 R36, c[0x0][0x238] ;  /* 0x00008e00ff247b82 */ /* 0x000ea20000000a00 */
[----:B------:R-:W-:Y:S01]  /*04d0*/  FADD R35, -R4, R13 ;  /* 0x0000000d04237221 */ /* 0x000fe20000000100 */
[----:B------:R-:W-:Y:S01]  /*04e0*/  FSETP.GEU.AND P5, PT, R7, 1.175494350822287508e-38, PT ;  /* 0x008000000700780b */ /* 0x000fe20003fae000 */
[--C-:B------:R-:W-:Y:S01]  /*04f0*/  FADD R12, R12, R16.reuse ;  /* 0x000000100c0c7221 */ /* 0x100fe20000000000 */
[----:B------:R-:W-:Y:S01]  /*0500*/  FADD R15, R15, R16 ;  /* 0x000000100f0f7221 */ /* 0x000fe20000000000 */
[----:B------:R-:W-:Y:S01]  /*0510*/  FMUL R16, R2, R35 ;  /* 0x0000002302107220 */ /* 0x000fe20000400000 */
[----:B---3--:R-:W-:Y:S02]  /*0520*/  FSETP.GT.AND P1, PT, R19, 8.50705917302346158658e+37, PT ;  /* 0x7e8000001300780b */ /* 0x008fe40003f24000 */
[----:B------:R-:W3:Y:S01]  /*0530*/  LDC.64 R34, c[0x0][0x248] ;  /* 0x00009200ff227b82 */ /* 0x000ee20000000a00 */
[----:B-1----:R-:W-:Y:S01]  /*0540*/  FSETP.GT.AND P2, PT, R17, 8.50705917302346158658e+37, PT ;  /* 0x7e8000001100780b */ /* 0x002fe20003f44000 */
[----:B------:R-:W-:Y:S01]  /*0550*/  FADD R31, -R4, R12 ;  /* 0x0000000c041f7221 */ /* 0x000fe20000000100 */
[----:B------:R-:W-:-:S02]  /*0560*/  FSETP.GEU.AND P0, PT, R19, 1.175494350822287508e-38, PT ;  /* 0x008000001300780b */ /* 0x000fc40003f0e000 */
[----:B------:R-:W-:Y:S01]  /*0570*/  FSETP.GEU.AND P4, PT, R17, 1.175494350822287508e-38, PT ;  /* 0x008000001100780b */ /* 0x000fe20003f8e000 */
[----:B------:R-:W-:Y:S01]  /*0580*/  @P3 FMUL R7, R7, 0.25 ;  /* 0x3e80000007073820 */ /* 0x000fe20000400000 */
[----:B------:R-:W-:Y:S01]  /*0590*/  FADD R23, -R4, R15 ;  /* 0x0000000f04177221 */ /* 0x000fe20000000100 */
[----:B------:R-:W-:Y:S01]  /*05a0*/  FMUL R6, R2, R31 ;  /* 0x0000001f02067220 */ /* 0x000fe20000400000 */
[----:B0-----:R-:W-:-:S04]  /*05b0*/  IMAD.WIDE R30, R18, 0x4, R38 ;  /* 0x00000004121e7825 */ /* 0x001fc800078e0226 */
[----:B------:R-:W-:Y:S01]  /*05c0*/  @!P5 FMUL R7, R7, 16777216 ;  /* 0x4b8000000707d820 */ /* 0x000fe20000400000 */
[----:B------:R-:W-:Y:S01]  /*05d0*/  @P1 FMUL R19, R19, 0.25 ;  /* 0x3e80000013131820 */ /* 0x000fe20000400000 */
[----:B------:R-:W-:-:S04]  /*05e0*/  IMAD.WIDE R38, R29, 0x4, R38 ;  /* 0x000000041d267825 */ /* 0x000fc800078e0226 */
[----:B------:R-:W-:Y:S01]  /*05f0*/  @P2 FMUL R17, R17, 0.25 ;  /* 0x3e80000011112820 */ /* 0x000fe20000400000 */
[----:B------:R-:W-:Y:S01]  /*0600*/  FMUL R20, R2, R23 ;  /* 0x0000001702147220 */ /* 0x000fe20000400000 */
[--C-:B----4-:R-:W-:Y:S01]  /*0610*/  FADD R8, R8, R24.reuse ;  /* 0x0000001808087221 */ /* 0x110fe20000000000 */
[----:B------:R0:W1:Y:S01]  /*0620*/  MUFU.RCP R23, R7 ;  /* 0x0000000700177308 */ /* 0x0000620000001000 */
[----:B------:R-:W-:Y:S01]  /*0630*/  @!P0 FMUL R19, R19, 16777216 ;  /* 0x4b80000013138820 */ /* 0x000fe20000400000 */
[----:B------:R-:W-:Y:S01]  /*0640*/  @!P4 FMUL R17, R17, 16777216 ;  /* 0x4b8000001111c820 */ /* 0x000fe20000400000 */
[C-C-:B------:R-:W-:Y:S01]  /*0650*/  FFMA R2, R0.reuse, R6, R21.reuse ;  /* 0x0000000600027223 */ /* 0x140fe20000000015 */
[----:B------:R-:W-:Y:S01]  /*0660*/  FFMA R6, R0, R16, R21 ;  /* 0x0000001000067223 */ /* 0x000fe20000000015 */
[----:B------:R-:W-:Y:S01]  /*0670*/  FSEL R16, R3, 1, P3 ;  /* 0x3f80000003107808 */ /* 0x000fe20001800000 */
[--C-:B------:R-:W-:Y:S01]  /*0680*/  FADD R9, R9, R24.reuse ;  /* 0x0000001809097221 */ /* 0x100fe20000000000 */
[--C-:B------:R-:W-:Y:S01]  /*0690*/  FADD R10, R10, R24.reuse ;  /* 0x000000180a0a7221 */ /* 0x100fe20000000000 */
[----:B------:R-:W-:Y:S01]  /*06a0*/  FADD R11, R11, R24 ;  /* 0x000000180b0b7221 */ /* 0x000fe20000000000 */
[----:B0-----:R2:W4:Y:S01]  /*06b0*/  LDG.E.EL R7, desc[UR4][R38.64] ;  /* 0x0000000426077981 */ /* 0x001522000c2e1900 */
[----:B------:R0:W-:Y:S01]  /*06c0*/  MUFU.RCP R26, R19 ;  /* 0x00000013001a7308 */ /* 0x0001e20000001000 */
[----:B------:R-:W-:-:S02]  /*06d0*/  @!P5 FMUL R16, R16, 16777216 ;  /* 0x4b8000001010d820 */ /* 0x000fc40000400000 */
[----:B------:R-:W5:Y:S01]  /*06e0*/  LDG.E.EL R31, desc[UR4][R30.64] ;  /* 0x000000041e1f7981 */ /* 0x000f62000c2e1900 */
[----:B--2---:R-:W-:-:S04]  /*06f0*/  IMAD.WIDE R38, R18, 0x4, R36 ;  /* 0x0000000412267825 */ /* 0x004fc800078e0224 */
[----:B------:R2:W3:Y:S01]  /*0700*/  MUFU.RCP R4, R17 ;  /* 0x0000001100047308 */ /* 0x0004e20000001000 */
[----:B------:R-:W-:Y:S01]  /*0710*/  IMAD.WIDE R36, R29, 0x4, R36 ;  /* 0x000000041d247825 */ /* 0x000fe200078e0224 */
[----:B0-----:R-:W-:-:S03]  /*0720*/  FSEL R19, R3, 1, P1 ;  /* 0x3f80000003137808 */ /* 0x001fc60000800000 */
[----:B------:R-:W-:Y:S01]  /*0730*/  FFMA R20, R0, R20, R21 ;  /* 0x0000001400147223 */ /* 0x000fe20000000015 */
[----:B-1----:R-:W-:Y:S01]  /*0740*/  FMUL R23, R23, R16 ;  /* 0x0000001017177220 */ /* 0x002fe20000400000 */
[----:B------:R-:W4:Y:S01]  /*0750*/  LDG.E.EL R30, desc[UR4][R38.64] ;  /* 0x00000004261e7981 */ /* 0x000f22000c2e1900 */
[----:B--2---:R-:W-:-:S03]  /*0760*/  FSEL R17, R3, 1, P2 ;  /* 0x3f80000003117808 */ /* 0x004fc60001000000 */
[----:B------:R3:W2:Y:S01]  /*0770*/  LDG.E.EL R3, desc[UR4][R36.64] ;  /* 0x0000000424037981 */ /* 0x0006a2000c2e1900 */
[----:B------:R-:W-:Y:S01]  /*0780*/  FFMA R21, R0, R28, R21 ;  /* 0x0000001c00157223 */ /* 0x000fe20000000015 */
[C---:B------:R-:W-:Y:S01]  /*0790*/  FADD R24, -R22.reuse, R8 ;  /* 0x0000000816187221 */ /* 0x040fe20000000100 */
[----:B------:R-:W-:Y:S01]  /*07a0*/  FADD R40, -R22, R10 ;  /* 0x0000000a16287221 */ /* 0x000fe20000000100 */
[----:B---3--:R-:W-:-:S04]  /*07b0*/  IMAD.WIDE R36, R18, 0x4, R34 ;  /* 0x0000000412247825 */ /* 0x008fc800078e0222 */
[----:B------:R-:W-:Y:S01]  /*07c0*/  FADD R38, -R22, R9 ;  /* 0x0000000916267221 */ /* 0x000fe20000000100 */
[----:B------:R-:W-:Y:S01]  /*07d0*/  @!P4 FMUL R17, R17, 16777216 ;  /* 0x4b8000001111c820 */ /* 0x000fe20000400000 */
[----:B------:R0:W3:Y:S02]  /*07e0*/  LDG.E.EL R28, desc[UR4][R36.64] ;  /* 0x00000004241c7981 */ /* 0x0000e4000c2e1900 */
[C---:B------:R-:W-:Y:S01]  /*07f0*/  FMUL R38, R23.reuse, R38 ;  /* 0x0000002617267220 */ /* 0x040fe20000400000 */
[----:B------:R-:W-:Y:S02]  /*0800*/  FMUL R0, R4, R17 ;  /* 0x0000001104007220 */ /* 0x000fe40000400000 */
[----:B------:R-:W1:Y:S01]  /*0810*/  LDC.64 R16, c[0x0][0x250] ;  /* 0x00009400ff107b82 */ /* 0x000e620000000a00 */
[----:B0-----:R-:W-:Y:S01]  /*0820*/  FADD R36, -R22, R11 ;  /* 0x0000000b16247221 */ /* 0x001fe20000000100 */
[C---:B------:R-:W-:Y:S01]  /*0830*/  FMUL R22, R23.reuse, R24 ;  /* 0x0000001817167220 */ /* 0x040fe20000400000 */
[----:B------:R-:W-:-:S02]  /*0840*/  FMUL R24, R23, R40 ;  /* 0x0000002817187220 */ /* 0x000fc40000400000 */
[----:B------:R-:W-:Y:S01]  /*0850*/  FMUL R36, R23, R36 ;  /* 0x0000002417247220 */ /* 0x000fe20000400000 */
[C-C-:B------:R-:W-:Y:S01]  /*0860*/  FFMA R22, R25.reuse, R22, R27.reuse ;  /* 0x0000001619167223 */ /* 0x140fe2000000001b */
[C-C-:B------:R-:W-:Y:S01]  /*0870*/  FFMA R23, R25.reuse, R38, R27.reuse ;  /* 0x0000002619177223 */ /* 0x140fe2000000001b */
[C-C-:B------:R-:W-:Y:S01]  /*0880*/  FFMA R24, R25.reuse, R24, R27.reuse ;  /* 0x0000001819187223 */ /* 0x140fe2000000001b */
[----:B------:R-:W-:Y:S02]  /*0890*/  FFMA R25, R25, R36, R27 ;  /* 0x0000002419197223 */ /* 0x000fe4000000001b */
[----:B------:R-:W0:Y:S01]  /*08a0*/  LDC.64 R36, c[0x0][0x210] ;  /* 0x00008400ff247b82 */ /* 0x000e220000000a00 */
[----:B------:R-:W-:-:S04]  /*08b0*/  @!P0 FMUL R19, R19, 16777216 ;  /* 0x4b80000013138820 */ /* 0x000fc80000400000 */
[----:B------:R-:W-:Y:S01]  /*08c0*/  FMUL R26, R26, R19 ;  /* 0x000000131a1a7220 */ /* 0x000fe20000400000 */
[----:B-1----:R-:W-:-:S04]  /*08d0*/  IMAD.WIDE R18, R18, 0x4, R16 ;  /* 0x0000000412127825 */ /* 0x002fc800078e0210 */
[----:B------:R-:W-:-:S04]  /*08e0*/  IMAD.WIDE R16, R29, 0x4, R16 ;  /* 0x000000041d107825 */ /* 0x000fc800078e0210 */
[----:B------:R-:W-:Y:S01]  /*08f0*/  IMAD.WIDE R34, R29, 0x4, R34 ;  /* 0x000000041d227825 */ /* 0x000fe200078e0222 */
[----:B------:R5:W2:Y:S04]  /*0900*/  LDG.E.EL R27, desc[UR4][R16.64] ;  /* 0x00000004101b7981 */ /* 0x000aa8000c2e1900 */
[----:B------:R1:W3:Y:S01]  /*0910*/  LDG.E.EL R29, desc[UR4][R18.64] ;  /* 0x00000004121d7981 */ /* 0x0002e2000c2e1900 */
[----:B0-----:R-:W-:-:S03]  /*0920*/  IMAD.WIDE R36, R5, 0x4, R36 ;  /* 0x0000000405247825 */ /* 0x001fc600078e0224 */
[----:B------:R0:W2:Y:S04]  /*0930*/  LDG.E.EL R4, desc[UR4][R34.64] ;  /* 0x0000000422047981 */ /* 0x0000a8000c2e1900 */
[----:B------:R-:W5:Y:S02]  /*0940*/  LDG.E.128 R16, desc[UR4][R36.64] ;  /* 0x0000000424107981 */ /* 0x000f64000c1e1d00 */
[--C-:B-----5:R-:W-:Y:S01]  /*0950*/  FADD R16, R16, R31.reuse ;  /* 0x0000001f10107221 */ /* 0x120fe20000000000 */
[--C-:B------:R-:W-:Y:S01]  /*0960*/  FADD R17, R17, R31.reuse ;  /* 0x0000001f11117221 */ /* 0x100fe20000000000 */
[--C-:B-1----:R-:W-:Y:S01]  /*0970*/  FADD R18, R18, R31.reuse ;  /* 0x0000001f12127221 */ /* 0x102fe20000000000 */
[----:B------:R-:W-:Y:S01]  /*0980*/  FADD R19, R19, R31 ;  /* 0x0000001f13137221 */ /* 0x000fe20000000000 */
[C---:B----4-:R-:W-:Y:S01]  /*0990*/  FADD R31, -R30.reuse, R16 ;  /* 0x000000101e1f7221 */ /* 0x050fe20000000100 */
[C---:B0-----:R-:W-:Y:S01]  /*09a0*/  FADD R34, -R30.reuse, R17 ;  /* 0x000000111e227221 */ /* 0x041fe20000000100 */
[C---:B------:R-:W-:Y:S01]  /*09b0*/  FADD R39, -R30.reuse, R18 ;  /* 0x000000121e277221 */ /* 0x040fe20000000100 */
[----:B------:R-:W-:Y:S01]  /*09c0*/  FADD R35, -R30, R19 ;  /* 0x000000131e237221 */ /* 0x000fe20000000100 */
[----:B------:R0:W-:Y:S04]  /*09d0*/  STG.E.128 desc[UR4][R36.64], R16 ;  /* 0x0000001024007986 */ /* 0x0001e8000c101d04 */
[----:B0-----:R-:W4:Y:S01]  /*09e0*/  LDG.E.128 R16, desc[UR4][R36.64+0x800] ;  /* 0x0008000424107981 */ /* 0x001f22000c1e1d00 */
[C---:B------:R-:W-:Y:S01]  /*09f0*/  FMUL R35, R26.reuse, R35 ;  /* 0x000000231a237220 */ /* 0x040fe20000400000 */
[C---:B------:R-:W-:Y:S01]  /*0a00*/  FMUL R30, R26.reuse, R39 ;  /* 0x000000271a1e7220 */ /* 0x040fe20000400000 */
[----:B------:R-:W-:-:S02]  /*0a10*/  FMUL R31, R26, R31 ;  /* 0x0000001f1a1f7220 */ /* 0x000fc40000400000 */
[--C-:B---3--:R-:W-:Y:S01]  /*0a20*/  FFMA R35, R28, R35, R29.reuse ;  /* 0x000000231c237223 */ /* 0x108fe2000000001d */
[----:B------:R-:W-:Y:S01]  /*0a30*/  FMUL R34, R26, R34 ;  /* 0x000000221a227220 */ /* 0x000fe20000400000 */
[C-C-:B------:R-:W-:Y:S01]  /*0a40*/  FFMA R30, R28.reuse, R30, R29.reuse ;  /* 0x0000001e1c1e7223 */ /* 0x140fe2000000001d */
[C-C-:B------:R-:W-:Y:S02]  /*0a50*/  FFMA R31, R28.reuse, R31, R29.reuse ;  /* 0x0000001f1c1f7223 */ /* 0x140fe4000000001d */
[----:B------:R-:W-:Y:S01]  /*0a60*/  FSETP.GEU.AND P5, PT, R35, -R20, PT ;  /* 0x800000142300720b */ /* 0x000fe20003fae000 */
[----:B------:R-:W-:Y:S01]  /*0a70*/  FFMA R34, R28, R34, R29 ;  /* 0x000000221c227223 */ /* 0x000fe2000000001d */
[----:B------:R-:W-:Y:S01]  /*0a80*/  FADD R20, R20, R35 ;  /* 0x0000002314147221 */ /* 0x000fe20000000000 */
[----:B------:R-:W-:Y:S01]  /*0a90*/  FSETP.GEU.AND P6, PT, R30, -R21, PT ;  /* 0x800000151e00720b */ /* 0x000fe20003fce000 */
[----:B------:R-:W-:Y:S02]  /*0aa0*/  FADD R21, R21, R30 ;  /* 0x0000001e15157221 */ /* 0x000fe40000000000 */
[----:B------:R-:W-:Y:S01]  /*0ab0*/  FSETP.GEU.AND P3, PT, R34, -R6, PT ;  /* 0x800000062200720b */ /* 0x000fe20003f6e000 */
[----:B------:R-:W-:-:S02]  /*0ac0*/  FADD R34, R6, R34 ;  /* 0x0000002206227221 */ /* 0x000fc40000000000 */
[----:B------:R-:W-:Y:S02]  /*0ad0*/  FSEL R6, R21, RZ, P6 ;  /* 0x000000ff15067208 */ /* 0x000fe40003000000 */
[----:B------:R-:W-:Y:S01]  /*0ae0*/  FSETP.GEU.AND P4, PT, R31, -R2, PT ;  /* 0x800000021f00720b */ /* 0x000fe20003f8e000 */
[--C-:B----4-:R-:W-:Y:S01]  /*0af0*/  FADD R16, R16, R7.reuse ;  /* 0x0000000710107221 */ /* 0x110fe20000000000 */
[--C-:B------:R-:W-:Y:S01]  /*0b00*/  FADD R17, R17, R7.reuse ;  /* 0x0000000711117221 */ /* 0x100fe20000000000 */
[--C-:B------:R-:W-:Y:S01]  /*0b10*/  FADD R18, R18, R7.reuse ;  /* 0x0000000712127221 */ /* 0x100fe20000000000 */
[----:B------:R-:W-:Y:S01]  /*0b20*/  FADD R19, R19, R7 ;  /* 0x0000000713137221 */ /* 0x000fe20000000000 */
[C---:B--2---:R-:W-:Y:S01]  /*0b30*/  FADD R7, -R3.reuse, R16 ;  /* 0x0000001003077221 */ /* 0x044fe20000000100 */
[C---:B------:R-:W-:Y:S01]  /*0b40*/  FADD R29, -R3.reuse, R17 ;  /* 0x00000011031d7221 */ /* 0x040fe20000000100 */
[C---:B------:R-:W-:Y:S01]  /*0b50*/  FADD R35, -R3.reuse, R18 ;  /* 0x0000001203237221 */ /* 0x040fe20000000100 */
[----:B------:R-:W-:Y:S01]  /*0b60*/  FADD R3, -R3, R19 ;  /* 0x0000001303037221 */ /* 0x000fe20000000100 */
[C---:B------:R-:W-:Y:S01]  /*0b70*/  FMUL R7, R0.reuse, R7 ;  /* 0x0000000700077220 */ /* 0x040fe20000400000 */
[C---:B------:R-:W-:Y:S01]  /*0b80*/  FMUL R26, R0.reuse, R29 ;  /* 0x0000001d001a7220 */ /* 0x040fe20000400000 */
[C---:B------:R-:W-:Y:S01]  /*0b90*/  FMUL R28, R0.reuse, R35 ;  /* 0x00000023001c7220 */ /* 0x040fe20000400000 */
[----:B------:R-:W-:Y:S01]  /*0ba0*/  FMUL R30, R0, R3 ;  /* 0x00000003001e7220 */ /* 0x000fe20000400000 */
[C-C-:B------:R-:W-:Y:S01]  /*0bb0*/  FFMA R7, R4.reuse, R7, R27.reuse ;  /* 0x0000000704077223 */ /* 0x140fe2000000001b */
[C-C-:B------:R-:W-:Y:S01]  /*0bc0*/  FFMA R0, R4.reuse, R26, R27.reuse ;  /* 0x0000001a04007223 */ /* 0x140fe2000000001b */
[C-C-:B------:R-:W-:Y:S01]  /*0bd0*/  FFMA R3, R4.reuse, R28, R27.reuse ;  /* 0x0000001c04037223 */ /* 0x140fe2000000001b */
[----:B------:R-:W-:-:S02]  /*0be0*/  FFMA R30, R4, R30, R27 ;  /* 0x0000001e041e7223 */ /* 0x000fc4000000001b */
[----:B------:R-:W0:Y:S01]  /*0bf0*/  LDC.64 R26, c[0x0][0x220] ;  /* 0x00008800ff1a7b82 */ /* 0x000e220000000a00 */
[----:B------:R-:W-:Y:S01]  /*0c00*/  FSETP.GEU.AND P1, PT, R7, -R22, PT ;  /* 0x800000160700720b */ /* 0x000fe20003f2e000 */
[----:B------:R-:W-:Y:S01]  /*0c10*/  FADD R22, R22, R7 ;  /* 0x0000000716167221 */ /* 0x000fe20000000000 */
[----:B------:R-:W-:Y:S01]  /*0c20*/  FSETP.GEU.AND P2, PT, R30, -R25, PT ;  /* 0x800000191e00720b */ /* 0x000fe20003f4e000 */
[----:B------:R-:W-:Y:S01]  /*0c30*/  FADD R4, R2, R31 ;  /* 0x0000001f02047221 */ /* 0x000fe20000000000 */
[----:B------:R-:W-:Y:S01]  /*0c40*/  FSETP.GEU.AND P0, PT, R0, -R23, PT ;  /* 0x800000170000720b */ /* 0x000fe20003f0e000 */
[----:B------:R-:W-:Y:S01]  /*0c50*/  FADD R25, R25, R30 ;  /* 0x0000001e19197221 */ /* 0x000fe20000000000 */
[----:B------:R-:W-:Y:S01]  /*0c60*/  FSETP.GEU.AND P6, PT, R3, -R24, PT ;  /* 0x800000180300720b */ /* 0x000fe20003fce000 */
[----:B------:R-:W-:Y:S01]  /*0c70*/  FADD R0, R23, R0 ;  /* 0x0000000017007221 */ /* 0x000fe20000000000 */
[----:B------:R-:W-:Y:S01]  /*0c80*/  FADD R3, R24, R3 ;  /* 0x0000000318037221 */ /* 0x000fe20000000000 */
[----:B------:R-:W-:-:S02]  /*0c90*/  FSEL R7, R20, RZ, P5 ;  /* 0x000000ff14077208 */ /* 0x000fc40002800000 */
[----:B------:R-:W-:Y:S02]  /*0ca0*/  FSEL R20, R22, RZ, P1 ;  /* 0x000000ff16147208 */ /* 0x000fe40000800000 */
[----:B------:R-:W-:Y:S02]  /*0cb0*/  FSEL R4, R4, RZ, P4 ;  /* 0x000000ff04047208 */ /* 0x000fe40002000000 */
[----:B------:R-:W-:Y:S02]  /*0cc0*/  FSEL R23, R25, RZ, P2 ;  /* 0x000000ff19177208 */ /* 0x000fe40001000000 */
[----:B------:R-:W-:Y:S02]  /*0cd0*/  FSEL R21, R0, RZ, P0 ;  /* 0x000000ff00157208 */ /* 0x000fe40000000000 */
[----:B------:R-:W-:Y:S01]  /*0ce0*/  FSEL R22, R3, RZ, P6 ;  /* 0x000000ff03167208 */ /* 0x000fe20003000000 */
[----:B0-----:R-:W-:Y:S01]  /*0cf0*/  IMAD.WIDE R26, R5, 0x4, R26 ;  /* 0x00000004051a7825 */ /* 0x001fe200078e021a */
[----:B------:R-:W-:Y:S01]  /*0d00*/  FSEL R5, R34, RZ, P3 ;  /* 0x000000ff22057208 */ /* 0x000fe20001800000 */
[----:B------:R-:W-:Y:S04]  /*0d10*/  STG.E.128 desc[UR4][R36.64+0x800], R16 ;  /* 0x0008001024007986 */ /* 0x000fe8000c101d04 */
[----:B------:R-:W-:Y:S04]  /*0d20*/  STG.E.128 desc[UR4][R32.64], R12 ;  /* 0x0000000c20007986 */ /* 0x000fe8000c101d04 */
[----:B------:R-:W-:Y:S04]  /*0d30*/  STG.E.128 desc[UR4][R32.64+0x800], R8 ;  /* 0x0008000820007986 */ /* 0x000fe8000c101d04 */
[----:B------:R-:W-:Y:S04]  /*0d40*/  STG.E.128 desc[UR4][R26.64], R4 ;  /* 0x000000041a007986 */ /* 0x000fe8000c101d04 */
[----:B------:R-:W-:Y:S01]  /*0d50*/  STG.E.128 desc[UR4][R26.64+0x800], R20 ;  /* 0x000800141a007986 */ /* 0x000fe2000c101d04 */
[----:B------:R-:W-:Y:S05]  /*0d60*/  EXIT ;  /* 0x000000000000794d */ /* 0x000fea0003800000 */
.L_x_0:
[----:B------:R-:W-:-:S00]  /*0d70*/  BRA `(.L_x_0) ;  /* 0xfffffffc00fc7947 */ /* 0x000fc0000383ffff */
[----:B------:R-:W-:-:S00]  /*0d80*/  NOP ;  /* 0x0000000000007918 */ /* 0x000fc00000000000 */
[----:B------:R-:W-:-:S00]  /*0d90*/  NOP ;  /* 0x0000000000007918 */ /* 0x000fc00000000000 */
[----:B------:R-:W-:-:S00]  /*0da0*/  NOP ;  /* 0x0000000000007918 */ /* 0x000fc00000000000 */
[----:B------:R-:W-:-:S00]  /*0db0*/  NOP ;  /* 0x0000000000007918 */ /* 0x000fc00000000000 */
[----:B------:R-:W-:-:S00]  /*0dc0*/  NOP ;  /* 0x0000000000007918 */ /* 0x000fc00000000000 */
[----:B------:R-:W-:-:S00]  /*0dd0*/  NOP ;  /* 0x0000000000007918 */ /* 0x000fc00000000000 */
[----:B------:R-:W-:-:S00]  /*0de0*/  NOP ;  /* 0x0000000000007918 */ /* 0x000fc00000000000 */
[----:B------:R-:W-:-:S00]  /*0df0*/  NOP ;  /* 0x0000000000007918 */ /* 0x000fc00000000000 */
.L_x_1:


//--------------------- .nv.global.init           --------------------------
	.section	.nv.global.init,"aw",@progbits
.nv.global.init:
	.type		_$_str,@object
	.size		_$_str,(_$_str_$_2 - _$_str)
_$_str:
        /*0000*/ 	.byte	0x5f, 0x5f, 0x43, 0x55, 0x44, 0x41, 0x5f, 0x46, 0x54, 0x5a, 0x00
	.type		_$_str_$_2,@object
	.size		_$_str_$_2,(.L_1 - _$_str_$_2)
_$_str_$_2:
        /*000b*/ 	.byte	0x5f, 0x5f, 0x43, 0x55, 0x44, 0x41, 0x5f, 0x50, 0x52, 0x45, 0x43, 0x5f, 0x53, 0x51, 0x52, 0x54
        /*001b*/ 	.byte	0x00
.L_1:


//--------------------- .nv.constant0.triton_poi_fused__native_batch_norm_legit_no_training_add_convolution_relu_38 --------------------------
	.section	.nv.constant0.triton_poi_fused__native_batch_norm_legit_no_training_add_convolution_relu_38,"a",@progbits
	.sectionflags	@""
	.align	4
.nv.constant0.triton_poi_fused__native_batch_norm_legit_no_training_add_convolution_relu_38:
	.zero		636
